//
// Generated by NVIDIA NVVM Compiler
//
// Compiler Build ID: CL-36424714
// Cuda compilation tools, release 13.0, V13.0.88
// Based on NVVM 20.0.0
//

.version 9.0
.target sm_100
.address_size 64

	// .globl	_Z20global_reduce_kernelPfS_
.extern .shared .align 16 .b8 sdata[];

.visible .entry _Z20global_reduce_kernelPfS_(
	.param .u64 .ptr .align 1 _Z20global_reduce_kernelPfS__param_0,
	.param .u64 .ptr .align 1 _Z20global_reduce_kernelPfS__param_1
)
{
	.reg .pred 	%p<5>;
	.reg .b32 	%r<9>;
	.reg .b32 	%f<5>;
	.reg .b64 	%rd<11>;

	ld.param.u64 	%rd3, [_Z20global_reduce_kernelPfS__param_0];
	ld.param.u64 	%rd4, [_Z20global_reduce_kernelPfS__param_1];
	cvta.to.global.u64 	%rd1, %rd4;
	mov.u32 	%r1, %tid.x;
	mov.u32 	%r8, %ntid.x;
	mov.u32 	%r3, %ctaid.x;
	mad.lo.s32 	%r4, %r8, %r3, %r1;
	setp.lt.u32 	%p1, %r8, 2;
	mul.wide.s32 	%rd5, %r4, 4;
	add.s64 	%rd2, %rd1, %rd5;
	@%p1 bra 	$L__BB0_4;
$L__BB0_1:
	shr.u32 	%r6, %r8, 1;
	setp.ge.u32 	%p2, %r1, %r6;
	@%p2 bra 	$L__BB0_3;
	add.s32 	%r7, %r6, %r4;
	mul.wide.u32 	%rd6, %r7, 4;
	add.s64 	%rd7, %rd1, %rd6;
	ld.global.f32 	%f1, [%rd7];
	ld.global.f32 	%f2, [%rd2];
	add.f32 	%f3, %f1, %f2;
	st.global.f32 	[%rd2], %f3;
$L__BB0_3:
	bar.sync 	0;
	setp.gt.u32 	%p3, %r8, 3;
	mov.u32 	%r8, %r6;
	@%p3 bra 	$L__BB0_1;
$L__BB0_4:
	setp.ne.s32 	%p4, %r1, 0;
	@%p4 bra 	$L__BB0_6;
	ld.global.f32 	%f4, [%rd2];
	cvta.to.global.u64 	%rd8, %rd3;
	mul.wide.u32 	%rd9, %r3, 4;
	add.s64 	%rd10, %rd8, %rd9;
	st.global.f32 	[%rd10], %f4;
$L__BB0_6:
	ret;

}
	// .globl	_Z20shared_reduce_kernelPfS_
.visible .entry _Z20shared_reduce_kernelPfS_(
	.param .u64 .ptr .align 1 _Z20shared_reduce_kernelPfS__param_0,
	.param .u64 .ptr .align 1 _Z20shared_reduce_kernelPfS__param_1
)
{
	.reg .pred 	%p<5>;
	.reg .b32 	%r<15>;
	.reg .b32 	%f<6>;
	.reg .b64 	%rd<11>;

	ld.param.u64 	%rd2, [_Z20shared_reduce_kernelPfS__param_0];
	ld.param.u64 	%rd3, [_Z20shared_reduce_kernelPfS__param_1];
	cvta.to.global.u64 	%rd1, %rd3;
	mov.u32 	%r1, %tid.x;
	mov.u32 	%r14, %ntid.x;
	mov.u32 	%r3, %ctaid.x;
	mul.lo.s32 	%r4, %r14, %r3;
	add.s32 	%r5, %r4, %r1;
	mul.wide.s32 	%rd4, %r5, 4;
	add.s64 	%rd5, %rd1, %rd4;
	ld.global.f32 	%f1, [%rd5];
	shl.b32 	%r10, %r1, 2;
	mov.u32 	%r11, sdata;
	add.s32 	%r6, %r11, %r10;
	st.shared.f32 	[%r6], %f1;
	bar.sync 	0;
	setp.lt.u32 	%p1, %r14, 2;
	@%p1 bra 	$L__BB1_5;
	shl.b32 	%r12, %r4, 2;
	add.s32 	%r7, %r6, %r12;
$L__BB1_2:
	shr.u32 	%r9, %r14, 1;
	setp.ge.u32 	%p2, %r1, %r9;
	@%p2 bra 	$L__BB1_4;
	add.s32 	%r13, %r9, %r5;
	mul.wide.u32 	%rd6, %r13, 4;
	add.s64 	%rd7, %rd1, %rd6;
	ld.global.f32 	%f2, [%rd7];
	ld.shared.f32 	%f3, [%r7];
	add.f32 	%f4, %f2, %f3;
	st.shared.f32 	[%r7], %f4;
$L__BB1_4:
	bar.sync 	0;
	setp.gt.u32 	%p3, %r14, 3;
	mov.u32 	%r14, %r9;
	@%p3 bra 	$L__BB1_2;
$L__BB1_5:
	setp.ne.s32 	%p4, %r1, 0;
	@%p4 bra 	$L__BB1_7;
	ld.shared.f32 	%f5, [sdata];
	cvta.to.global.u64 	%rd8, %rd2;
	mul.wide.u32 	%rd9, %r3, 4;
	add.s64 	%rd10, %rd8, %rd9;
	st.global.f32 	[%rd10], %f5;
$L__BB1_7:
	ret;

}


// ===== COMPILED SASS (sm_100) =====

	.target	sm_100

	.elftype	@"ET_EXEC"


//--------------------- .note.nv.tkinfo           --------------------------
	.section	.note.nv.tkinfo,"",@"SHT_NOTE"
	.sectionflags	@"SHF_NOTE_NV_TKINFO"
	.tkinfo
        /*0018*/ 	.word	0x00000002
        /*0030*/ 	.string	""
        /*0030*/ 	.string	"ptxas"
        /*0030*/ 	.string	"Cuda compilation tools, release 13.0, V13.0.88"
        /*0030*/ 	.string	"Build cuda_13.0.r13.0/compiler.36424714_0"
        /*0030*/ 	.string	"-arch sm_100 -m 64 "



//--------------------- .note.nv.cuinfo           --------------------------
	.section	.note.nv.cuinfo,"",@"SHT_NOTE"
	.sectionflags	@"SHF_NOTE_NV_CUINFO"
        /*0018*/ 	.short	0x0002
        /*001a*/ 	.short	0x0064
        /*001c*/ 	.short	0x0082
	.zero		2


//--------------------- .nv.info                  --------------------------
	.section	.nv.info,"",@"SHT_CUDA_INFO"
	.align	4


	//----- nvinfo : EIATTR_REGCOUNT
	.align		4
        /*0000*/ 	.byte	0x04, 0x2f
        /*0002*/ 	.short	(.L_1 - .L_0)
	.align		4
.L_0:
        /*0004*/ 	.word	index@(_Z20global_reduce_kernelPfS_)
        /*0008*/ 	.word	0x00000010


	//----- nvinfo : EIATTR_FRAME_SIZE
	.align		4
.L_1:
        /*000c*/ 	.byte	0x04, 0x11
        /*000e*/ 	.short	(.L_3 - .L_2)
	.align		4
.L_2:
        /*0010*/ 	.word	index@(_Z20global_reduce_kernelPfS_)
        /*0014*/ 	.word	0x00000000


	//----- nvinfo : EIATTR_REGCOUNT
	.align		4
.L_3:
        /*0018*/ 	.byte	0x04, 0x2f
        /*001a*/ 	.short	(.L_5 - .L_4)
	.align		4
.L_4:
        /*001c*/ 	.word	index@(_Z20shared_reduce_kernelPfS_)
        /*0020*/ 	.word	0x00000010


	//----- nvinfo : EIATTR_FRAME_SIZE
	.align		4
.L_5:
        /*0024*/ 	.byte	0x04, 0x11
        /*0026*/ 	.short	(.L_7 - .L_6)
	.align		4
.L_6:
        /*0028*/ 	.word	index@(_Z20shared_reduce_kernelPfS_)
        /*002c*/ 	.word	0x00000000


	//----- nvinfo : EIATTR_MIN_STACK_SIZE
	.align		4
.L_7:
        /*0030*/ 	.byte	0x04, 0x12
        /*0032*/ 	.short	(.L_9 - .L_8)
	.align		4
.L_8:
        /*0034*/ 	.word	index@(_Z20shared_reduce_kernelPfS_)
        /*0038*/ 	.word	0x00000000


	//----- nvinfo : EIATTR_MIN_STACK_SIZE
	.align		4
.L_9:
        /*003c*/ 	.byte	0x04, 0x12
        /*003e*/ 	.short	(.L_11 - .L_10)
	.align		4
.L_10:
        /*0040*/ 	.word	index@(_Z20global_reduce_kernelPfS_)
        /*0044*/ 	.word	0x00000000
.L_11:


//--------------------- .nv.compat                --------------------------
	.section	.nv.compat,"",@"SHT_CUDA_COMPAT_INFO"
	.align	4
        /*0000*/ 	.byte	0x02, 0x09, 0x00, 0x00, 0x02, 0x02, 0x01, 0x00, 0x02, 0x05, 0x05, 0x00, 0x03, 0x07, 0x01, 0x01
        /*0010*/ 	.byte	0x02, 0x03, 0x00, 0x00, 0x02, 0x06, 0x01, 0x00, 0x04, 0x0b, 0x08, 0x00, 0x09, 0x00, 0x00, 0x00
        /*0020*/ 	.byte	0x00, 0x00, 0x00, 0x00


//--------------------- .nv.info._Z20shared_reduce_kernelPfS_ --------------------------
	.section	.nv.info._Z20shared_reduce_kernelPfS_,"",@"SHT_CUDA_INFO"
	.sectionflags	@""
	.align	4


	//----- nvinfo : EIATTR_CUDA_API_VERSION
	.align		4
        /*0000*/ 	.byte	0x04, 0x37
        /*0002*/ 	.short	(.L_13 - .L_12)
.L_12:
        /*0004*/ 	.word	0x00000082


	//----- nvinfo : EIATTR_KPARAM_INFO
	.align		4
.L_13:
        /*0008*/ 	.byte	0x04, 0x17
        /*000a*/ 	.short	(.L_15 - .L_14)
.L_14:
        /*000c*/ 	.word	0x00000000
        /*0010*/ 	.short	0x0001
        /*0012*/ 	.short	0x0008
        /*0014*/ 	.byte	0x00, 0xf5, 0x21, 0x00


	//----- nvinfo : EIATTR_KPARAM_INFO
	.align		4
.L_15:
        /*0018*/ 	.byte	0x04, 0x17
        /*001a*/ 	.short	(.L_17 - .L_16)
.L_16:
        /*001c*/ 	.word	0x00000000
        /*0020*/ 	.short	0x0000
        /*0022*/ 	.short	0x0000
        /*0024*/ 	.byte	0x00, 0xf5, 0x21, 0x00


	//----- nvinfo : EIATTR_SPARSE_MMA_MASK
	.align		4
.L_17:
        /*0028*/ 	.byte	0x03, 0x50
        /*002a*/ 	.short	0x0000


	//----- nvinfo : EIATTR_MAXREG_COUNT
	.align		4
        /*002c*/ 	.byte	0x03, 0x1b
        /*002e*/ 	.short	0x00ff


	//----- nvinfo : EIATTR_NUM_BARRIERS
	.align		4
        /*0030*/ 	.byte	0x02, 0x4c
        /*0032*/ 	.byte	0x01
	.zero		1


	//----- nvinfo : EIATTR_MERCURY_ISA_VERSION
	.align		4
        /*0034*/ 	.byte	0x03, 0x5f
        /*0036*/ 	.short	0x0101


	//----- nvinfo : EIATTR_VRC_CTA_INIT_COUNT
	.align		4
        /*0038*/ 	.byte	0x02, 0x4a
	.zero		1
	.zero		1


	//----- nvinfo : EIATTR_EXIT_INSTR_OFFSETS
	.align		4
        /*003c*/ 	.byte	0x04, 0x1c
        /*003e*/ 	.short	(.L_19 - .L_18)


	//   ....[0]....
.L_18:
        /*0040*/ 	.word	0x00000250


	//   ....[1]....
        /*0044*/ 	.word	0x000002d0


	//----- nvinfo : EIATTR_CRS_STACK_SIZE
	.align		4
.L_19:
        /*0048*/ 	.byte	0x04, 0x1e
        /*004a*/ 	.short	(.L_21 - .L_20)
.L_20:
        /*004c*/ 	.word	0x00000000


	//----- nvinfo : EIATTR_CBANK_PARAM_SIZE
	.align		4
.L_21:
        /*0050*/ 	.byte	0x03, 0x19
        /*0052*/ 	.short	0x0010


	//----- nvinfo : EIATTR_PARAM_CBANK
	.align		4
        /*0054*/ 	.byte	0x04, 0x0a
        /*0056*/ 	.short	(.L_23 - .L_22)
	.align		4
.L_22:
        /*0058*/ 	.word	index@(.nv.constant0._Z20shared_reduce_kernelPfS_)
        /*005c*/ 	.short	0x0380
        /*005e*/ 	.short	0x0010


	//----- nvinfo : EIATTR_SW_WAR
	.align		4
.L_23:
        /*0060*/ 	.byte	0x04, 0x36
        /*0062*/ 	.short	(.L_25 - .L_24)
.L_24:
        /*0064*/ 	.word	0x00000008
.L_25:


//--------------------- .nv.info._Z20global_reduce_kernelPfS_ --------------------------
	.section	.nv.info._Z20global_reduce_kernelPfS_,"",@"SHT_CUDA_INFO"
	.sectionflags	@""
	.align	4


	//----- nvinfo : EIATTR_CUDA_API_VERSION
	.align		4
        /*0000*/ 	.byte	0x04, 0x37
        /*0002*/ 	.short	(.L_27 - .L_26)
.L_26:
        /*0004*/ 	.word	0x00000082


	//----- nvinfo : EIATTR_KPARAM_INFO
	.align		4
.L_27:
        /*0008*/ 	.byte	0x04, 0x17
        /*000a*/ 	.short	(.L_29 - .L_28)
.L_28:
        /*000c*/ 	.word	0x00000000
        /*0010*/ 	.short	0x0001
        /*0012*/ 	.short	0x0008
        /*0014*/ 	.byte	0x00, 0xf5, 0x21, 0x00


	//----- nvinfo : EIATTR_KPARAM_INFO
	.align		4
.L_29:
        /*0018*/ 	.byte	0x04, 0x17
        /*001a*/ 	.short	(.L_31 - .L_30)
.L_30:
        /*001c*/ 	.word	0x00000000
        /*0020*/ 	.short	0x0000
        /*0022*/ 	.short	0x0000
        /*0024*/ 	.byte	0x00, 0xf5, 0x21, 0x00


	//----- nvinfo : EIATTR_SPARSE_MMA_MASK
	.align		4
.L_31:
        /*0028*/ 	.byte	0x03, 0x50
        /*002a*/ 	.short	0x0000


	//----- nvinfo : EIATTR_MAXREG_COUNT
	.align		4
        /*002c*/ 	.byte	0x03, 0x1b
        /*002e*/ 	.short	0x00ff


	//----- nvinfo : EIATTR_NUM_BARRIERS
	.align		4
        /*0030*/ 	.byte	0x02, 0x4c
        /*0032*/ 	.byte	0x01
	.zero		1


	//----- nvinfo : EIATTR_MERCURY_ISA_VERSION
	.align		4
        /*0034*/ 	.byte	0x03, 0x5f
        /*0036*/ 	.short	0x0101


	//----- nvinfo : EIATTR_VRC_CTA_INIT_COUNT
	.align		4
        /*0038*/ 	.byte	0x02, 0x4a
	.zero		1
	.zero		1


	//----- nvinfo : EIATTR_EXIT_INSTR_OFFSETS
	.align		4
        /*003c*/ 	.byte	0x04, 0x1c
        /*003e*/ 	.short	(.L_33 - .L_32)


	//   ....[0]....
.L_32:
        /*0040*/ 	.word	0x000001b0


	//   ....[1]....
        /*0044*/ 	.word	0x00000200


	//----- nvinfo : EIATTR_CRS_STACK_SIZE
	.align		4
.L_33:
        /*0048*/ 	.byte	0x04, 0x1e
        /*004a*/ 	.short	(.L_35 - .L_34)
.L_34:
        /*004c*/ 	.word	0x00000000


	//----- nvinfo : EIATTR_CBANK_PARAM_SIZE
	.align		4
.L_35:
        /*0050*/ 	.byte	0x03, 0x19
        /*0052*/ 	.short	0x0010


	//----- nvinfo : EIATTR_PARAM_CBANK
	.align		4
        /*0054*/ 	.byte	0x04, 0x0a
        /*0056*/ 	.short	(.L_37 - .L_36)
	.align		4
.L_36:
        /*0058*/ 	.word	index@(.nv.constant0._Z20global_reduce_kernelPfS_)
        /*005c*/ 	.short	0x0380
        /*005e*/ 	.short	0x0010


	//----- nvinfo : EIATTR_SW_WAR
	.align		4
.L_37:
        /*0060*/ 	.byte	0x04, 0x36
        /*0062*/ 	.short	(.L_39 - .L_38)
.L_38:
        /*0064*/ 	.word	0x00000008
.L_39:


//--------------------- .nv.callgraph             --------------------------
	.section	.nv.callgraph,"",@"SHT_CUDA_CALLGRAPH"
	.align	4
	.sectionentsize	8
	.align		4
        /*0000*/ 	.word	0x00000000
	.align		4
        /*0004*/ 	.word	0xffffffff
	.align		4
        /*0008*/ 	.word	0x00000000
	.align		4
        /*000c*/ 	.word	0xfffffffe
	.align		4
        /*0010*/ 	.word	0x00000000
	.align		4
        /*0014*/ 	.word	0xfffffffd
	.align		4
        /*0018*/ 	.word	0x00000000
	.align		4
        /*001c*/ 	.word	0xfffffffc


//--------------------- .text._Z20shared_reduce_kernelPfS_ --------------------------
	.section	.text._Z20shared_reduce_kernelPfS_,"ax",@progbits
	.align	128
        .global         _Z20shared_reduce_kernelPfS_
        .type           _Z20shared_reduce_kernelPfS_,@function
        .size           _Z20shared_reduce_kernelPfS_,(.L_x_10 - _Z20shared_reduce_kernelPfS_)
        .other          _Z20shared_reduce_kernelPfS_,@"STO_CUDA_ENTRY STV_DEFAULT"
_Z20shared_reduce_kernelPfS_:
.text._Z20shared_reduce_kernelPfS_:
[----:B------:R-:W-:Y:S01]  /*0000*/  LDC R1, c[0x0][0x37c] ;  /* 0x0000df00ff017b82 */ /* 0x000fe20000000800 */
[----:B------:R-:W0:Y:S01]  /*0010*/  S2R R13, SR_CTAID.X ;  /* 0x00000000000d7919 */ /* 0x000e220000002500 */
[----:B------:R-:W0:Y:S06]  /*0020*/  LDCU UR6, c[0x0][0x360] ;  /* 0x00006c00ff0677ac */ /* 0x000e2c0008000800 */
[----:B------:R-:W1:Y:S01]  /*0030*/  LDC.64 R2, c[0x0][0x388] ;  /* 0x0000e200ff027b82 */ /* 0x000e620000000a00 */
[----:B------:R-:W2:Y:S01]  /*0040*/  S2R R11, SR_TID.X ;  /* 0x00000000000b7919 */ /* 0x000ea20000002100 */
[----:B------:R-:W3:Y:S01]  /*0050*/  LDCU.64 UR8, c[0x0][0x358] ;  /* 0x00006b00ff0877ac */ /* 0x000ee20008000a00 */
[----:B0-----:R-:W-:-:S05]  /*0060*/  IMAD R0, R13, UR6, RZ ;  /* 0x000000060d007c24 */ /* 0x001fca000f8e02ff */
[----:B--2---:R-:W-:-:S05]  /*0070*/  IADD3 R7, PT, PT, R0, R11, RZ ;  /* 0x0000000b00077210 */ /* 0x004fca0007ffe0ff */
[----:B-1----:R-:W-:-:S06]  /*0080*/  IMAD.WIDE R2, R7, 0x4, R2 ;  /* 0x0000000407027825 */ /* 0x002fcc00078e0202 */
[----:B---3--:R-:W2:Y:S01]  /*0090*/  LDG.E R2, desc[UR8][R2.64] ;  /* 0x0000000802027981 */ /* 0x008ea2000c1e1900 */
[----:B------:R-:W0:Y:S01]  /*00a0*/  S2UR UR5, SR_CgaCtaId ;  /* 0x00000000000579c3 */ /* 0x000e220000008800 */
[----:B------:R-:W-:Y:S01]  /*00b0*/  UMOV UR4, 0x400 ;  /* 0x0000040000047882 */ /* 0x000fe20000000000 */
[----:B------:R-:W-:Y:S02]  /*00c0*/  UISETP.GE.U32.AND UP0, UPT, UR6, 0x2, UPT ;  /* 0x000000020600788c */ /* 0x000fe4000bf06070 */
[----:B0-----:R-:W-:-:S06]  /*00d0*/  ULEA UR4, UR5, UR4, 0x18 ;  /* 0x0000000405047291 */ /* 0x001fcc000f8ec0ff */
[----:B------:R-:W-:-:S05]  /*00e0*/  LEA R9, R11, UR4, 0x2 ;  /* 0x000000040b097c11 */ /* 0x000fca000f8e10ff */
[----:B--2---:R0:W-:Y:S01]  /*00f0*/  STS [R9], R2 ;  /* 0x0000000209007388 */ /* 0x0041e20000000800 */
[----:B------:R-:W-:Y:S06]  /*0100*/  BAR.SYNC.DEFER_BLOCKING 0x0 ;  /* 0x0000000000007b1d */ /* 0x000fec0000010000 */
[----:B------:R-:W-:Y:S05]  /*0110*/  BRA.U !UP0, `(.L_x_0) ;  /* 0x0000000108487547 */ /* 0x000fea000b800000 */
[----:B------:R-:W1:Y:S01]  /*0120*/  LDC.64 R4, c[0x0][0x388] ;  /* 0x0000e200ff047b82 */ /* 0x000e620000000a00 */
[----:B------:R-:W-:Y:S01]  /*0130*/  LEA R0, R0, R9, 0x2 ;  /* 0x0000000900007211 */ /* 0x000fe200078e10ff */
[----:B------:R-:W-:-:S06]  /*0140*/  UMOV UR4, UR6 ;  /* 0x0000000600047c82 */ /* 0x000fcc0008000000 */
.L_x_3:
[----:B------:R-:W-:Y:S01]  /*0150*/  USHF.R.U32.HI UR5, URZ, 0x1, UR4 ;  /* 0x00000001ff057899 */ /* 0x000fe20008011604 */
[----:B------:R-:W-:Y:S05]  /*0160*/  BSSY.RECONVERGENT B0, `(.L_x_1) ;  /* 0x0000009000007945 */ /* 0x000fea0003800200 */
[----:B------:R-:W-:-:S13]  /*0170*/  ISETP.GE.U32.AND P0, PT, R11, UR5, PT ;  /* 0x000000050b007c0c */ /* 0x000fda000bf06070 */
[----:B--2---:R-:W-:Y:S05]  /*0180*/  @P0 BRA `(.L_x_2) ;  /* 0x0000000000180947 */ /* 0x004fea0003800000 */
[----:B------:R-:W-:Y:S01]  /*0190*/  IADD3 R3, PT, PT, R7, UR5, RZ ;  /* 0x0000000507037c10 */ /* 0x000fe2000fffe0ff */
[----:B0-----:R-:W0:Y:S04]  /*01a0*/  LDS R9, [R0] ;  /* 0x0000000000097984 */ /* 0x001e280000000800 */
[----:B-1----:R-:W-:-:S06]  /*01b0*/  IMAD.WIDE.U32 R2, R3, 0x4, R4 ;  /* 0x0000000403027825 */ /* 0x002fcc00078e0004 */
[----:B------:R-:W0:Y:S02]  /*01c0*/  LDG.E R2, desc[UR8][R2.64] ;  /* 0x0000000802027981 */ /* 0x000e24000c1e1900 */
[----:B0-----:R-:W-:-:S05]  /*01d0*/  FADD R9, R2, R9 ;  /* 0x0000000902097221 */ /* 0x001fca0000000000 */
[----:B------:R2:W-:Y:S02]  /*01e0*/  STS [R0], R9 ;  /* 0x0000000900007388 */ /* 0x0005e40000000800 */
.L_x_2:
[----:B------:R-:W-:Y:S05]  /*01f0*/  BSYNC.RECONVERGENT B0 ;  /* 0x0000000000007941 */ /* 0x000fea0003800200 */
.L_x_1:
[----:B------:R-:W-:Y:S01]  /*0200*/  BAR.SYNC.DEFER_BLOCKING 0x0 ;  /* 0x0000000000007b1d */ /* 0x000fe20000010000 */
[----:B------:R-:W-:-:S05]  /*0210*/  UISETP.GT.U32.AND UP0, UPT, UR4, 0x3, UPT ;  /* 0x000000030400788c */ /* 0x000fca000bf04070 */
[----:B------:R-:W-:-:S04]  /*0220*/  UMOV UR4, UR5 ;  /* 0x0000000500047c82 */ /* 0x000fc80008000000 */
[----:B------:R-:W-:Y:S05]  /*0230*/  BRA.U UP0, `(.L_x_3) ;  /* 0xfffffffd00c47547 */ /* 0x000fea000b83ffff */
.L_x_0:
[----:B------:R-:W-:-:S13]  /*0240*/  ISETP.NE.AND P0, PT, R11, RZ, PT ;  /* 0x000000ff0b00720c */ /* 0x000fda0003f05270 */
[----:B------:R-:W-:Y:S05]  /*0250*/  @P0 EXIT ;  /* 0x000000000000094d */ /* 0x000fea0003800000 */
[----:B------:R-:W3:Y:S01]  /*0260*/  S2UR UR5, SR_CgaCtaId ;  /* 0x00000000000579c3 */ /* 0x000ee20000008800 */
[----:B------:R-:W-:-:S07]  /*0270*/  UMOV UR4, 0x400 ;  /* 0x0000040000047882 */ /* 0x000fce0000000000 */
[----:B0-----:R-:W0:Y:S01]  /*0280*/  LDC.64 R2, c[0x0][0x380] ;  /* 0x0000e000ff027b82 */ /* 0x001e220000000a00 */
[----:B---3--:R-:W-:Y:S01]  /*0290*/  ULEA UR4, UR5, UR4, 0x18 ;  /* 0x0000000405047291 */ /* 0x008fe2000f8ec0ff */
[----:B0-----:R-:W-:-:S08]  /*02a0*/  IMAD.WIDE.U32 R2, R13, 0x4, R2 ;  /* 0x000000040d027825 */ /* 0x001fd000078e0002 */
[----:B-1----:R-:W0:Y:S04]  /*02b0*/  LDS R5, [UR4] ;  /* 0x00000004ff057984 */ /* 0x002e280008000800 */
[----:B0-----:R-:W-:Y:S01]  /*02c0*/  STG.E desc[UR8][R2.64], R5 ;  /* 0x0000000502007986 */ /* 0x001fe2000c101908 */
[----:B------:R-:W-:Y:S05]  /*02d0*/  EXIT ;  /* 0x000000000000794d */ /* 0x000fea0003800000 */
.L_x_4:
[----:B------:R-:W-:-:S00]  /*02e0*/  BRA `(.L_x_4) ;  /* 0xfffffffc00fc7947 */ /* 0x000fc0000383ffff */
[----:B------:R-:W-:-:S00]  /*02f0*/  NOP ;  /* 0x0000000000007918 */ /* 0x000fc00000000000 */
        /* <DEDUP_REMOVED lines=8> */
.L_x_10:


//--------------------- .text._Z20global_reduce_kernelPfS_ --------------------------
	.section	.text._Z20global_reduce_kernelPfS_,"ax",@progbits
	.align	128
        .global         _Z20global_reduce_kernelPfS_
        .type           _Z20global_reduce_kernelPfS_,@function
        .size           _Z20global_reduce_kernelPfS_,(.L_x_11 - _Z20global_reduce_kernelPfS_)
        .other          _Z20global_reduce_kernelPfS_,@"STO_CUDA_ENTRY STV_DEFAULT"
_Z20global_reduce_kernelPfS_:
.text._Z20global_reduce_kernelPfS_:
[----:B------:R-:W-:Y:S01]  /*0000*/  LDC R1, c[0x0][0x37c] ;  /* 0x0000df00ff017b82 */ /* 0x000fe20000000800 */
[----:B------:R-:W0:Y:S01]  /*0010*/  S2R R0, SR_TID.X ;  /* 0x0000000000007919 */ /* 0x000e220000002100 */
[----:B------:R-:W1:Y:S06]  /*0020*/  LDCU UR4, c[0x0][0x360] ;  /* 0x00006c00ff0477ac */ /* 0x000e6c0008000800 */
[----:B------:R-:W2:Y:S01]  /*0030*/  LDC.64 R2, c[0x0][0x388] ;  /* 0x0000e200ff027b82 */ /* 0x000ea20000000a00 */
[----:B------:R-:W0:Y:S01]  /*0040*/  S2R R13, SR_CTAID.X ;  /* 0x00000000000d7919 */ /* 0x000e220000002500 */
[----:B------:R-:W3:Y:S01]  /*0050*/  LDCU.64 UR6, c[0x0][0x358] ;  /* 0x00006b00ff0677ac */ /* 0x000ee20008000a00 */
[----:B-1----:R-:W-:-:S02]  /*0060*/  UISETP.GE.U32.AND UP0, UPT, UR4, 0x2, UPT ;  /* 0x000000020400788c */ /* 0x002fc4000bf06070 */
[----:B0-----:R-:W-:-:S04]  /*0070*/  IMAD R9, R13, UR4, R0 ;  /* 0x000000040d097c24 */ /* 0x001fc8000f8e0200 */
[----:B--2---:R-:W-:-:S03]  /*0080*/  IMAD.WIDE R2, R9, 0x4, R2 ;  /* 0x0000000409027825 */ /* 0x004fc600078e0202 */
[----:B---3--:R-:W-:Y:S05]  /*0090*/  BRA.U !UP0, `(.L_x_5) ;  /* 0x0000000108407547 */ /* 0x008fea000b800000 */
[----:B------:R-:W0:Y:S02]  /*00a0*/  LDC.64 R6, c[0x0][0x388] ;  /* 0x0000e200ff067b82 */ /* 0x000e240000000a00 */
.L_x_8:
[----:B------:R-:W-:Y:S01]  /*00b0*/  USHF.R.U32.HI UR5, URZ, 0x1, UR4 ;  /* 0x00000001ff057899 */ /* 0x000fe20008011604 */
[----:B------:R-:W-:Y:S05]  /*00c0*/  BSSY.RECONVERGENT B0, `(.L_x_6) ;  /* 0x0000009000007945 */ /* 0x000fea0003800200 */
[----:B------:R-:W-:-:S13]  /*00d0*/  ISETP.GE.U32.AND P0, PT, R0, UR5, PT ;  /* 0x0000000500007c0c */ /* 0x000fda000bf06070 */
[----:B-1----:R-:W-:Y:S05]  /*00e0*/  @P0 BRA `(.L_x_7) ;  /* 0x0000000000180947 */ /* 0x002fea0003800000 */
[----:B------:R-:W-:Y:S01]  /*00f0*/  IADD3 R5, PT, PT, R9, UR5, RZ ;  /* 0x0000000509057c10 */ /* 0x000fe2000fffe0ff */
[----:B------:R-:W2:Y:S04]  /*0100*/  LDG.E R11, desc[UR6][R2.64] ;  /* 0x00000006020b7981 */ /* 0x000ea8000c1e1900 */
[----:B0-----:R-:W-:-:S06]  /*0110*/  IMAD.WIDE.U32 R4, R5, 0x4, R6 ;  /* 0x0000000405047825 */ /* 0x001fcc00078e0006 */
[----:B------:R-:W2:Y:S02]  /*0120*/  LDG.E R4, desc[UR6][R4.64] ;  /* 0x0000000604047981 */ /* 0x000ea4000c1e1900 */
[----:B--2---:R-:W-:-:S05]  /*0130*/  FADD R11, R4, R11 ;  /* 0x0000000b040b7221 */ /* 0x004fca0000000000 */
[----:B------:R1:W-:Y:S02]  /*0140*/  STG.E desc[UR6][R2.64], R11 ;  /* 0x0000000b02007986 */ /* 0x0003e4000c101906 */
.L_x_7:
[----:B------:R-:W-:Y:S05]  /*0150*/  BSYNC.RECONVERGENT B0 ;  /* 0x0000000000007941 */ /* 0x000fea0003800200 */
.L_x_6:
[----:B------:R-:W-:Y:S01]  /*0160*/  BAR.SYNC.DEFER_BLOCKING 0x0 ;  /* 0x0000000000007b1d */ /* 0x000fe20000010000 */
[----:B------:R-:W-:-:S05]  /*0170*/  UISETP.GT.U32.AND UP0, UPT, UR4, 0x3, UPT ;  /* 0x000000030400788c */ /* 0x000fca000bf04070 */
[----:B------:R-:W-:-:S04]  /*0180*/  UMOV UR4, UR5 ;  /* 0x0000000500047c82 */ /* 0x000fc80008000000 */
[----:B------:R-:W-:Y:S05]  /*0190*/  BRA.U UP0, `(.L_x_8) ;  /* 0xfffffffd00c47547 */ /* 0x000fea000b83ffff */
.L_x_5:
[----:B------:R-:W-:-:S13]  /*01a0*/  ISETP.NE.AND P0, PT, R0, RZ, PT ;  /* 0x000000ff0000720c */ /* 0x000fda0003f05270 */
[----:B------:R-:W-:Y:S05]  /*01b0*/  @P0 EXIT ;  /* 0x000000000000094d */ /* 0x000fea0003800000 */
[----:B-1----:R-:W2:Y:S01]  /*01c0*/  LDG.E R3, desc[UR6][R2.64] ;  /* 0x0000000602037981 */ /* 0x002ea2000c1e1900 */
[----:B------:R-:W1:Y:S02]  /*01d0*/  LDC.64 R4, c[0x0][0x380] ;  /* 0x0000e000ff047b82 */ /* 0x000e640000000a00 */
[----:B-1----:R-:W-:-:S05]  /*01e0*/  IMAD.WIDE.U32 R4, R13, 0x4, R4 ;  /* 0x000000040d047825 */ /* 0x002fca00078e0004 */
[----:B--2---:R-:W-:Y:S01]  /*01f0*/  STG.E desc[UR6][R4.64], R3 ;  /* 0x0000000304007986 */ /* 0x004fe2000c101906 */
[----:B------:R-:W-:Y:S05]  /*0200*/  EXIT ;  /* 0x000000000000794d */ /* 0x000fea0003800000 */
.L_x_9:
        /* <DEDUP_REMOVED lines=15> */
.L_x_11:


//--------------------- .nv.shared._Z20shared_reduce_kernelPfS_ --------------------------
	.section	.nv.shared._Z20shared_reduce_kernelPfS_,"aw",@nobits
	.sectionflags	@""
	.align	16
	.zero		1024


//--------------------- .nv.shared.reserved.0     --------------------------
	.section	.nv.shared.reserved.0,"aw",@nobits
	.weak		__nv_reservedSMEM_offset_0_alias
	.size		__nv_reservedSMEM_offset_0_alias, 0, 64
	.other		__nv_reservedSMEM_offset_0_alias,@"STO_CUDA_RESERVED_SHARED STV_DEFAULT"
__nv_reservedSMEM_offset_0_alias:
	.zero		0
	.zero		64


//--------------------- .nv.shared._Z20global_reduce_kernelPfS_ --------------------------
	.section	.nv.shared._Z20global_reduce_kernelPfS_,"aw",@nobits
	.sectionflags	@""
	.align	16
	.zero		1024


//--------------------- .nv.constant0._Z20shared_reduce_kernelPfS_ --------------------------
	.section	.nv.constant0._Z20shared_reduce_kernelPfS_,"a",@progbits
	.sectionflags	@""
	.align	4
.nv.constant0._Z20shared_reduce_kernelPfS_:
	.zero		912


//--------------------- .nv.constant0._Z20global_reduce_kernelPfS_ --------------------------
	.section	.nv.constant0._Z20global_reduce_kernelPfS_,"a",@progbits
	.sectionflags	@""
	.align	4
.nv.constant0._Z20global_reduce_kernelPfS_:
	.zero		912


//--------------------- SYMBOLS --------------------------

	.type		.nv.reservedSmem.offset0,@object
	.size		.nv.reservedSmem.offset0,0x4
	.type		.nv.reservedSmem.cap,@object
	.size		.nv.reservedSmem.cap,0x4
